//
// Generated by NVIDIA NVVM Compiler
//
// Compiler Build ID: CL-36424714
// Cuda compilation tools, release 13.0, V13.0.88
// Based on NVVM 20.0.0
//

.version 9.0
.target sm_100
.address_size 64

	// .globl	_Z12max_in_blockPiii
// _ZZ12max_in_blockPiiiE5sdata has been demoted

.visible .entry _Z12max_in_blockPiii(
	.param .u64 .ptr .align 1 _Z12max_in_blockPiii_param_0,
	.param .u32 _Z12max_in_blockPiii_param_1,
	.param .u32 _Z12max_in_blockPiii_param_2
)
{
	.reg .pred 	%p<24>;
	.reg .b32 	%r<190>;
	.reg .b64 	%rd<10>;
	// demoted variable
	.shared .align 4 .b8 _ZZ12max_in_blockPiiiE5sdata[4096];
	ld.param.u64 	%rd3, [_Z12max_in_blockPiii_param_0];
	ld.param.u32 	%r63, [_Z12max_in_blockPiii_param_1];
	ld.param.u32 	%r64, [_Z12max_in_blockPiii_param_2];
	cvta.to.global.u64 	%rd1, %rd3;
	mov.u32 	%r1, %tid.x;
	mov.u32 	%r2, %ctaid.x;
	mov.u32 	%r3, %ntid.x;
	mad.lo.s32 	%r66, %r2, %r3, %r1;
	mul.lo.s32 	%r168, %r64, %r66;
	add.s32 	%r67, %r168, %r64;
	setp.ge.u32 	%p1, %r168, %r67;
	setp.ge.s32 	%p2, %r168, %r63;
	mov.b32 	%r172, 0;
	or.pred  	%p3, %p1, %p2;
	@%p3 bra 	$L__BB0_7;
	not.b32 	%r70, %r168;
	add.s32 	%r71, %r63, %r70;
	add.s32 	%r72, %r64, -1;
	min.u32 	%r73, %r71, %r72;
	add.s32 	%r5, %r73, 1;
	and.b32  	%r6, %r5, 3;
	setp.lt.u32 	%p4, %r73, 3;
	mov.b32 	%r172, 0;
	@%p4 bra 	$L__BB0_4;
	add.s64 	%rd2, %rd1, 8;
	and.b32  	%r75, %r5, -4;
	neg.s32 	%r163, %r75;
	mov.b32 	%r172, 0;
$L__BB0_3:
	mul.wide.s32 	%rd4, %r168, 4;
	add.s64 	%rd5, %rd2, %rd4;
	ld.global.u32 	%r76, [%rd5+-8];
	max.s32 	%r77, %r172, %r76;
	ld.global.u32 	%r78, [%rd5+-4];
	max.s32 	%r79, %r77, %r78;
	ld.global.u32 	%r80, [%rd5];
	max.s32 	%r81, %r79, %r80;
	ld.global.u32 	%r82, [%rd5+4];
	max.s32 	%r172, %r81, %r82;
	add.s32 	%r168, %r168, 4;
	add.s32 	%r163, %r163, 4;
	setp.ne.s32 	%p5, %r163, 0;
	@%p5 bra 	$L__BB0_3;
$L__BB0_4:
	setp.eq.s32 	%p6, %r6, 0;
	@%p6 bra 	$L__BB0_7;
	neg.s32 	%r169, %r6;
$L__BB0_6:
	.pragma "nounroll";
	mul.wide.s32 	%rd6, %r168, 4;
	add.s64 	%rd7, %rd1, %rd6;
	ld.global.u32 	%r83, [%rd7];
	max.s32 	%r172, %r172, %r83;
	add.s32 	%r168, %r168, 1;
	add.s32 	%r169, %r169, 1;
	setp.ne.s32 	%p7, %r169, 0;
	@%p7 bra 	$L__BB0_6;
$L__BB0_7:
	shl.b32 	%r84, %r1, 2;
	mov.u32 	%r85, _ZZ12max_in_blockPiiiE5sdata;
	add.s32 	%r25, %r85, %r84;
	st.shared.u32 	[%r25], %r172;
	bar.sync 	0;
	setp.lt.u32 	%p8, %r3, 64;
	@%p8 bra 	$L__BB0_13;
	mov.u32 	%r173, %r3;
$L__BB0_9:
	mov.u32 	%r26, %r173;
	shr.u32 	%r173, %r26, 1;
	setp.ge.u32 	%p9, %r1, %r173;
	add.s32 	%r87, %r173, %r1;
	setp.ge.u32 	%p10, %r87, %r3;
	or.pred  	%p11, %p9, %p10;
	@%p11 bra 	$L__BB0_12;
	shl.b32 	%r88, %r173, 2;
	add.s32 	%r89, %r25, %r88;
	ld.shared.u32 	%r28, [%r89];
	ld.shared.u32 	%r90, [%r25];
	setp.ge.s32 	%p12, %r90, %r28;
	@%p12 bra 	$L__BB0_12;
	st.shared.u32 	[%r25], %r28;
$L__BB0_12:
	bar.sync 	0;
	setp.gt.u32 	%p13, %r26, 127;
	@%p13 bra 	$L__BB0_9;
$L__BB0_13:
	bar.sync 	0;
	setp.ne.s32 	%p14, %r1, 0;
	@%p14 bra 	$L__BB0_28;
	setp.lt.s32 	%p15, %r63, 1;
	mov.b32 	%r189, 0;
	@%p15 bra 	$L__BB0_27;
	add.s32 	%r94, %r63, -1;
	min.u32 	%r95, %r94, 31;
	add.s32 	%r29, %r95, 1;
	and.b32  	%r30, %r29, 15;
	setp.lt.u32 	%p16, %r63, 16;
	mov.b32 	%r189, 0;
	mov.u32 	%r182, %r189;
	@%p16 bra 	$L__BB0_18;
	and.b32  	%r182, %r29, 48;
	add.s32 	%r174, %r85, 32;
	neg.s32 	%r175, %r182;
	mov.b32 	%r189, 0;
$L__BB0_17:
	.pragma "nounroll";
	ld.shared.u32 	%r99, [%r174+-32];
	max.s32 	%r100, %r189, %r99;
	ld.shared.u32 	%r101, [%r174+-28];
	max.s32 	%r102, %r100, %r101;
	ld.shared.u32 	%r103, [%r174+-24];
	max.s32 	%r104, %r102, %r103;
	ld.shared.u32 	%r105, [%r174+-20];
	max.s32 	%r106, %r104, %r105;
	ld.shared.u32 	%r107, [%r174+-16];
	max.s32 	%r108, %r106, %r107;
	ld.shared.u32 	%r109, [%r174+-12];
	max.s32 	%r110, %r108, %r109;
	ld.shared.u32 	%r111, [%r174+-8];
	max.s32 	%r112, %r110, %r111;
	ld.shared.u32 	%r113, [%r174+-4];
	max.s32 	%r114, %r112, %r113;
	ld.shared.u32 	%r115, [%r174];
	max.s32 	%r116, %r114, %r115;
	ld.shared.u32 	%r117, [%r174+4];
	max.s32 	%r118, %r116, %r117;
	ld.shared.u32 	%r119, [%r174+8];
	max.s32 	%r120, %r118, %r119;
	ld.shared.u32 	%r121, [%r174+12];
	max.s32 	%r122, %r120, %r121;
	ld.shared.u32 	%r123, [%r174+16];
	max.s32 	%r124, %r122, %r123;
	ld.shared.u32 	%r125, [%r174+20];
	max.s32 	%r126, %r124, %r125;
	ld.shared.u32 	%r127, [%r174+24];
	max.s32 	%r128, %r126, %r127;
	ld.shared.u32 	%r129, [%r174+28];
	max.s32 	%r189, %r128, %r129;
	add.s32 	%r175, %r175, 16;
	add.s32 	%r174, %r174, 64;
	setp.ne.s32 	%p17, %r175, 0;
	@%p17 bra 	$L__BB0_17;
$L__BB0_18:
	setp.eq.s32 	%p18, %r30, 0;
	@%p18 bra 	$L__BB0_27;
	and.b32  	%r42, %r29, 7;
	setp.lt.u32 	%p19, %r30, 8;
	@%p19 bra 	$L__BB0_21;
	shl.b32 	%r131, %r182, 2;
	add.s32 	%r133, %r85, %r131;
	ld.shared.u32 	%r134, [%r133];
	max.s32 	%r135, %r189, %r134;
	ld.shared.u32 	%r136, [%r133+4];
	max.s32 	%r137, %r135, %r136;
	ld.shared.u32 	%r138, [%r133+8];
	max.s32 	%r139, %r137, %r138;
	ld.shared.u32 	%r140, [%r133+12];
	max.s32 	%r141, %r139, %r140;
	ld.shared.u32 	%r142, [%r133+16];
	max.s32 	%r143, %r141, %r142;
	ld.shared.u32 	%r144, [%r133+20];
	max.s32 	%r145, %r143, %r144;
	ld.shared.u32 	%r146, [%r133+24];
	max.s32 	%r147, %r145, %r146;
	ld.shared.u32 	%r148, [%r133+28];
	max.s32 	%r189, %r147, %r148;
	add.s32 	%r182, %r182, 8;
$L__BB0_21:
	setp.eq.s32 	%p20, %r42, 0;
	@%p20 bra 	$L__BB0_27;
	and.b32  	%r48, %r29, 3;
	setp.lt.u32 	%p21, %r42, 4;
	@%p21 bra 	$L__BB0_24;
	shl.b32 	%r150, %r182, 2;
	add.s32 	%r152, %r85, %r150;
	ld.shared.u32 	%r153, [%r152];
	max.s32 	%r154, %r189, %r153;
	ld.shared.u32 	%r155, [%r152+4];
	max.s32 	%r156, %r154, %r155;
	ld.shared.u32 	%r157, [%r152+8];
	max.s32 	%r158, %r156, %r157;
	ld.shared.u32 	%r159, [%r152+12];
	max.s32 	%r189, %r158, %r159;
	add.s32 	%r182, %r182, 4;
$L__BB0_24:
	setp.eq.s32 	%p22, %r48, 0;
	@%p22 bra 	$L__BB0_27;
	shl.b32 	%r160, %r182, 2;
	add.s32 	%r187, %r85, %r160;
	neg.s32 	%r186, %r48;
$L__BB0_26:
	.pragma "nounroll";
	ld.shared.u32 	%r162, [%r187];
	max.s32 	%r189, %r189, %r162;
	add.s32 	%r187, %r187, 4;
	add.s32 	%r186, %r186, 1;
	setp.ne.s32 	%p23, %r186, 0;
	@%p23 bra 	$L__BB0_26;
$L__BB0_27:
	st.shared.u32 	[_ZZ12max_in_blockPiiiE5sdata], %r189;
	mul.wide.u32 	%rd8, %r2, 4;
	add.s64 	%rd9, %rd1, %rd8;
	st.global.u32 	[%rd9], %r189;
$L__BB0_28:
	ret;

}


// ===== COMPILED SASS (sm_100) =====

	.target	sm_100

	.elftype	@"ET_EXEC"


//--------------------- .note.nv.tkinfo           --------------------------
	.section	.note.nv.tkinfo,"",@"SHT_NOTE"
	.sectionflags	@"SHF_NOTE_NV_TKINFO"
	.tkinfo
        /*0018*/ 	.word	0x00000002
        /*0030*/ 	.string	""
        /*0030*/ 	.string	"ptxas"
        /*0030*/ 	.string	"Cuda compilation tools, release 13.0, V13.0.88"
        /*0030*/ 	.string	"Build cuda_13.0.r13.0/compiler.36424714_0"
        /*0030*/ 	.string	"-arch sm_100 -m 64 "



//--------------------- .note.nv.cuinfo           --------------------------
	.section	.note.nv.cuinfo,"",@"SHT_NOTE"
	.sectionflags	@"SHF_NOTE_NV_CUINFO"
        /*0018*/ 	.short	0x0002
        /*001a*/ 	.short	0x0064
        /*001c*/ 	.short	0x0082
	.zero		2


//--------------------- .nv.info                  --------------------------
	.section	.nv.info,"",@"SHT_CUDA_INFO"
	.align	4


	//----- nvinfo : EIATTR_REGCOUNT
	.align		4
        /*0000*/ 	.byte	0x04, 0x2f
        /*0002*/ 	.short	(.L_1 - .L_0)
	.align		4
.L_0:
        /*0004*/ 	.word	index@(_Z12max_in_blockPiii)
        /*0008*/ 	.word	0x00000020


	//----- nvinfo : EIATTR_FRAME_SIZE
	.align		4
.L_1:
        /*000c*/ 	.byte	0x04, 0x11
        /*000e*/ 	.short	(.L_3 - .L_2)
	.align		4
.L_2:
        /*0010*/ 	.word	index@(_Z12max_in_blockPiii)
        /*0014*/ 	.word	0x00000000


	//----- nvinfo : EIATTR_MIN_STACK_SIZE
	.align		4
.L_3:
        /*0018*/ 	.byte	0x04, 0x12
        /*001a*/ 	.short	(.L_5 - .L_4)
	.align		4
.L_4:
        /*001c*/ 	.word	index@(_Z12max_in_blockPiii)
        /*0020*/ 	.word	0x00000000
.L_5:


//--------------------- .nv.compat                --------------------------
	.section	.nv.compat,"",@"SHT_CUDA_COMPAT_INFO"
	.align	4
        /*0000*/ 	.byte	0x02, 0x09, 0x00, 0x00, 0x02, 0x02, 0x01, 0x00, 0x02, 0x05, 0x05, 0x00, 0x03, 0x07, 0x01, 0x01
        /*0010*/ 	.byte	0x02, 0x03, 0x00, 0x00, 0x02, 0x06, 0x01, 0x00, 0x04, 0x0b, 0x08, 0x00, 0x09, 0x00, 0x00, 0x00
        /*0020*/ 	.byte	0x00, 0x00, 0x00, 0x00


//--------------------- .nv.info._Z12max_in_blockPiii --------------------------
	.section	.nv.info._Z12max_in_blockPiii,"",@"SHT_CUDA_INFO"
	.sectionflags	@""
	.align	4


	//----- nvinfo : EIATTR_CUDA_API_VERSION
	.align		4
        /*0000*/ 	.byte	0x04, 0x37
        /*0002*/ 	.short	(.L_7 - .L_6)
.L_6:
        /*0004*/ 	.word	0x00000082


	//----- nvinfo : EIATTR_KPARAM_INFO
	.align		4
.L_7:
        /*0008*/ 	.byte	0x04, 0x17
        /*000a*/ 	.short	(.L_9 - .L_8)
.L_8:
        /*000c*/ 	.word	0x00000000
        /*0010*/ 	.short	0x0002
        /*0012*/ 	.short	0x000c
        /*0014*/ 	.byte	0x00, 0xf0, 0x11, 0x00


	//----- nvinfo : EIATTR_KPARAM_INFO
	.align		4
.L_9:
        /*0018*/ 	.byte	0x04, 0x17
        /*001a*/ 	.short	(.L_11 - .L_10)
.L_10:
        /*001c*/ 	.word	0x00000000
        /*0020*/ 	.short	0x0001
        /*0022*/ 	.short	0x0008
        /*0024*/ 	.byte	0x00, 0xf0, 0x11, 0x00


	//----- nvinfo : EIATTR_KPARAM_INFO
	.align		4
.L_11:
        /*0028*/ 	.byte	0x04, 0x17
        /*002a*/ 	.short	(.L_13 - .L_12)
.L_12:
        /*002c*/ 	.word	0x00000000
        /*0030*/ 	.short	0x0000
        /*0032*/ 	.short	0x0000
        /*0034*/ 	.byte	0x00, 0xf5, 0x21, 0x00


	//----- nvinfo : EIATTR_SPARSE_MMA_MASK
	.align		4
.L_13:
        /*0038*/ 	.byte	0x03, 0x50
        /*003a*/ 	.short	0x0000


	//----- nvinfo : EIATTR_MAXREG_COUNT
	.align		4
        /*003c*/ 	.byte	0x03, 0x1b
        /*003e*/ 	.short	0x00ff


	//----- nvinfo : EIATTR_NUM_BARRIERS
	.align		4
        /*0040*/ 	.byte	0x02, 0x4c
        /*0042*/ 	.byte	0x01
	.zero		1


	//----- nvinfo : EIATTR_MERCURY_ISA_VERSION
	.align		4
        /*0044*/ 	.byte	0x03, 0x5f
        /*0046*/ 	.short	0x0101


	//----- nvinfo : EIATTR_VRC_CTA_INIT_COUNT
	.align		4
        /*0048*/ 	.byte	0x02, 0x4a
	.zero		1
	.zero		1


	//----- nvinfo : EIATTR_EXIT_INSTR_OFFSETS
	.align		4
        /*004c*/ 	.byte	0x04, 0x1c
        /*004e*/ 	.short	(.L_15 - .L_14)


	//   ....[0]....
.L_14:
        /*0050*/ 	.word	0x000009b0


	//   ....[1]....
        /*0054*/ 	.word	0x00000e20


	//----- nvinfo : EIATTR_CRS_STACK_SIZE
	.align		4
.L_15:
        /*0058*/ 	.byte	0x04, 0x1e
        /*005a*/ 	.short	(.L_17 - .L_16)
.L_16:
        /*005c*/ 	.word	0x00000000


	//----- nvinfo : EIATTR_CBANK_PARAM_SIZE
	.align		4
.L_17:
        /*0060*/ 	.byte	0x03, 0x19
        /*0062*/ 	.short	0x0010


	//----- nvinfo : EIATTR_PARAM_CBANK
	.align		4
        /*0064*/ 	.byte	0x04, 0x0a
        /*0066*/ 	.short	(.L_19 - .L_18)
	.align		4
.L_18:
        /*0068*/ 	.word	index@(.nv.constant0._Z12max_in_blockPiii)
        /*006c*/ 	.short	0x0380
        /*006e*/ 	.short	0x0010


	//----- nvinfo : EIATTR_SW_WAR
	.align		4
.L_19:
        /*0070*/ 	.byte	0x04, 0x36
        /*0072*/ 	.short	(.L_21 - .L_20)
.L_20:
        /*0074*/ 	.word	0x00000008
.L_21:


//--------------------- .nv.callgraph             --------------------------
	.section	.nv.callgraph,"",@"SHT_CUDA_CALLGRAPH"
	.align	4
	.sectionentsize	8
	.align		4
        /*0000*/ 	.word	0x00000000
	.align		4
        /*0004*/ 	.word	0xffffffff
	.align		4
        /*0008*/ 	.word	0x00000000
	.align		4
        /*000c*/ 	.word	0xfffffffe
	.align		4
        /*0010*/ 	.word	0x00000000
	.align		4
        /*0014*/ 	.word	0xfffffffd
	.align		4
        /*0018*/ 	.word	0x00000000
	.align		4
        /*001c*/ 	.word	0xfffffffc


//--------------------- .text._Z12max_in_blockPiii --------------------------
	.section	.text._Z12max_in_blockPiii,"ax",@progbits
	.align	128
        .global         _Z12max_in_blockPiii
        .type           _Z12max_in_blockPiii,@function
        .size           _Z12max_in_blockPiii,(.L_x_22 - _Z12max_in_blockPiii)
        .other          _Z12max_in_blockPiii,@"STO_CUDA_ENTRY STV_DEFAULT"
_Z12max_in_blockPiii:
.text._Z12max_in_blockPiii:
[----:B------:R-:W-:Y:S01]  /*0000*/  LDC R1, c[0x0][0x37c] ;  /* 0x0000df00ff017b82 */ /* 0x000fe20000000800 */
[----:B------:R-:W0:Y:S07]  /*0010*/  S2R R13, SR_TID.X ;  /* 0x00000000000d7919 */ /* 0x000e2e0000002100 */
[----:B------:R-:W1:Y:S01]  /*0020*/  LDC.64 R4, c[0x0][0x388] ;  /* 0x0000e200ff047b82 */ /* 0x000e620000000a00 */
[----:B------:R-:W0:Y:S01]  /*0030*/  LDCU UR6, c[0x0][0x360] ;  /* 0x00006c00ff0677ac */ /* 0x000e220008000800 */
[----:B------:R-:W-:Y:S01]  /*0040*/  BSSY.RECONVERGENT B2, `(.L_x_0) ;  /* 0x000007a000027945 */ /* 0x000fe20003800200 */
[----:B------:R-:W0:Y:S01]  /*0050*/  S2R R0, SR_CTAID.X ;  /* 0x0000000000007919 */ /* 0x000e220000002500 */
[----:B------:R-:W-:Y:S01]  /*0060*/  IMAD.MOV.U32 R19, RZ, RZ, RZ ;  /* 0x000000ffff137224 */ /* 0x000fe200078e00ff */
[----:B------:R-:W2:Y:S01]  /*0070*/  LDCU.64 UR8, c[0x0][0x358] ;  /* 0x00006b00ff0877ac */ /* 0x000ea20008000a00 */
[----:B0-----:R-:W-:-:S04]  /*0080*/  IMAD R2, R0, UR6, R13 ;  /* 0x0000000600027c24 */ /* 0x001fc8000f8e020d */
[----:B-1----:R-:W-:-:S04]  /*0090*/  IMAD R11, R2, R5, RZ ;  /* 0x00000005020b7224 */ /* 0x002fc800078e02ff */
[C---:B------:R-:W-:Y:S01]  /*00a0*/  IMAD.IADD R2, R11.reuse, 0x1, R5 ;  /* 0x000000010b027824 */ /* 0x040fe200078e0205 */
[----:B------:R-:W-:-:S04]  /*00b0*/  ISETP.GE.AND P0, PT, R11, R4, PT ;  /* 0x000000040b00720c */ /* 0x000fc80003f06270 */
[----:B------:R-:W-:-:S13]  /*00c0*/  ISETP.GE.U32.OR P0, PT, R11, R2, P0 ;  /* 0x000000020b00720c */ /* 0x000fda0000706470 */
[----:B--2---:R-:W-:Y:S05]  /*00d0*/  @P0 BRA `(.L_x_1) ;  /* 0x0000000400c00947 */ /* 0x004fea0003800000 */
[----:B------:R-:W-:Y:S01]  /*00e0*/  VIADD R2, R5, 0xffffffff ;  /* 0xffffffff05027836 */ /* 0x000fe20000000000 */
[----:B------:R-:W-:Y:S01]  /*00f0*/  LOP3.LUT R3, RZ, R11, RZ, 0x33, !PT ;  /* 0x0000000bff037212 */ /* 0x000fe200078e33ff */
[----:B------:R-:W-:Y:S01]  /*0100*/  BSSY.RECONVERGENT B1, `(.L_x_2) ;  /* 0x0000062000017945 */ /* 0x000fe20003800200 */
[----:B------:R-:W-:Y:S02]  /*0110*/  IMAD.MOV.U32 R19, RZ, RZ, RZ ;  /* 0x000000ffff137224 */ /* 0x000fe400078e00ff */
[----:B------:R-:W-:-:S04]  /*0120*/  VIADDMNMX.U32 R2, R3, R4, R2, PT ;  /* 0x0000000403027246 */ /* 0x000fc80003800002 */
[C---:B------:R-:W-:Y:S01]  /*0130*/  ISETP.GE.U32.AND P0, PT, R2.reuse, 0x3, PT ;  /* 0x000000030200780c */ /* 0x040fe20003f06070 */
[----:B------:R-:W-:-:S05]  /*0140*/  VIADD R2, R2, 0x1 ;  /* 0x0000000102027836 */ /* 0x000fca0000000000 */
[----:B------:R-:W-:-:S07]  /*0150*/  LOP3.LUT R12, R2, 0x3, RZ, 0xc0, !PT ;  /* 0x00000003020c7812 */ /* 0x000fce00078ec0ff */
[----:B------:R-:W-:Y:S05]  /*0160*/  @!P0 BRA `(.L_x_3) ;  /* 0x00000004006c8947 */ /* 0x000fea0003800000 */
[----:B------:R-:W0:Y:S01]  /*0170*/  LDCU.64 UR4, c[0x0][0x380] ;  /* 0x00007000ff0477ac */ /* 0x000e220008000a00 */
[----:B------:R-:W-:Y:S01]  /*0180*/  LOP3.LUT R10, R2, 0xfffffffc, RZ, 0xc0, !PT ;  /* 0xfffffffc020a7812 */ /* 0x000fe200078ec0ff */
[----:B------:R-:W-:Y:S01]  /*0190*/  BSSY.RELIABLE B0, `(.L_x_4) ;  /* 0x000004d000007945 */ /* 0x000fe20003800100 */
[----:B------:R-:W-:-:S03]  /*01a0*/  IMAD.MOV.U32 R19, RZ, RZ, RZ ;  /* 0x000000ffff137224 */ /* 0x000fc600078e00ff */
[----:B------:R-:W-:-:S05]  /*01b0*/  IMAD.MOV R10, RZ, RZ, -R10 ;  /* 0x000000ffff0a7224 */ /* 0x000fca00078e0a0a */
[----:B------:R-:W-:Y:S01]  /*01c0*/  ISETP.GE.AND P0, PT, R10, RZ, PT ;  /* 0x000000ff0a00720c */ /* 0x000fe20003f06270 */
[----:B0-----:R-:W-:-:S04]  /*01d0*/  UIADD3 UR4, UP0, UPT, UR4, 0x8, URZ ;  /* 0x0000000804047890 */ /* 0x001fc8000ff1e0ff */
[----:B------:R-:W-:Y:S02]  /*01e0*/  UIADD3.X UR5, UPT, UPT, URZ, UR5, URZ, UP0, !UPT ;  /* 0x00000005ff057290 */ /* 0x000fe400087fe4ff */
[----:B------:R-:W-:-:S04]  /*01f0*/  IMAD.U32 R2, RZ, RZ, UR4 ;  /* 0x00000004ff027e24 */ /* 0x000fc8000f8e00ff */
[----:B------:R-:W-:Y:S02]  /*0200*/  IMAD.U32 R3, RZ, RZ, UR5 ;  /* 0x00000005ff037e24 */ /* 0x000fe4000f8e00ff */
[----:B------:R-:W-:Y:S05]  /*0210*/  @P0 BRA `(.L_x_5) ;  /* 0x0000000400100947 */ /* 0x000fea0003800000 */
[----:B------:R-:W-:Y:S01]  /*0220*/  IMAD.MOV R4, RZ, RZ, -R10 ;  /* 0x000000ffff047224 */ /* 0x000fe200078e0a0a */
[----:B------:R-:W-:Y:S01]  /*0230*/  BSSY.RECONVERGENT B3, `(.L_x_6) ;  /* 0x0000028000037945 */ /* 0x000fe20003800200 */
[----:B------:R-:W-:-:S03]  /*0240*/  PLOP3.LUT P0, PT, PT, PT, PT, 0x80, 0x8 ;  /* 0x000000000008781c */ /* 0x000fc60003f0f070 */
[----:B------:R-:W-:-:S13]  /*0250*/  ISETP.GT.AND P1, PT, R4, 0xc, PT ;  /* 0x0000000c0400780c */ /* 0x000fda0003f24270 */
[----:B------:R-:W-:Y:S05]  /*0260*/  @!P1 BRA `(.L_x_7) ;  /* 0x0000000000909947 */ /* 0x000fea0003800000 */
[----:B------:R-:W-:-:S13]  /*0270*/  PLOP3.LUT P0, PT, PT, PT, PT, 0x8, 0x80 ;  /* 0x000000000080781c */ /* 0x000fda0003f0e170 */
.L_x_8:
[----:B------:R-:W-:-:S04]  /*0280*/  IMAD.WIDE R26, R11, 0x4, R2 ;  /* 0x000000040b1a7825 */ /* 0x000fc800078e0202 */
[----:B------:R-:W-:Y:S01]  /*0290*/  VIADD R7, R11, 0x4 ;  /* 0x000000040b077836 */ /* 0x000fe20000000000 */
[----:B------:R-:W2:Y:S04]  /*02a0*/  LDG.E R20, desc[UR8][R26.64+-0x8] ;  /* 0xfffff8081a147981 */ /* 0x000ea8000c1e1900 */
[----:B------:R-:W2:Y:S01]  /*02b0*/  LDG.E R21, desc[UR8][R26.64+-0x4] ;  /* 0xfffffc081a157981 */ /* 0x000ea2000c1e1900 */
[----:B------:R-:W-:-:S03]  /*02c0*/  IMAD.WIDE R6, R7, 0x4, R2 ;  /* 0x0000000407067825 */ /* 0x000fc600078e0202 */
[----:B------:R-:W3:Y:S01]  /*02d0*/  LDG.E R18, desc[UR8][R26.64] ;  /* 0x000000081a127981 */ /* 0x000ee2000c1e1900 */
[----:B------:R-:W-:-:S03]  /*02e0*/  VIADD R5, R11, 0x8 ;  /* 0x000000080b057836 */ /* 0x000fc60000000000 */
[----:B------:R-:W3:Y:S01]  /*02f0*/  LDG.E R17, desc[UR8][R26.64+0x4] ;  /* 0x000004081a117981 */ /* 0x000ee2000c1e1900 */
[----:B------:R-:W-:-:S03]  /*0300*/  IMAD.WIDE R4, R5, 0x4, R2 ;  /* 0x0000000405047825 */ /* 0x000fc600078e0202 */
[----:B------:R-:W4:Y:S04]  /*0310*/  LDG.E R16, desc[UR8][R6.64+-0x8] ;  /* 0xfffff80806107981 */ /* 0x000f28000c1e1900 */
[----:B------:R-:W4:Y:S01]  /*0320*/  LDG.E R15, desc[UR8][R6.64+-0x4] ;  /* 0xfffffc08060f7981 */ /* 0x000f22000c1e1900 */
[----:B------:R-:W-:-:S03]  /*0330*/  VIADD R9, R11, 0xc ;  /* 0x0000000c0b097836 */ /* 0x000fc60000000000 */
[----:B------:R-:W5:Y:S04]  /*0340*/  LDG.E R14, desc[UR8][R6.64] ;  /* 0x00000008060e7981 */ /* 0x000f68000c1e1900 */
[----:B------:R-:W5:Y:S01]  /*0350*/  LDG.E R25, desc[UR8][R6.64+0x4] ;  /* 0x0000040806197981 */ /* 0x000f62000c1e1900 */
[----:B------:R-:W-:-:S03]  /*0360*/  IMAD.WIDE R8, R9, 0x4, R2 ;  /* 0x0000000409087825 */ /* 0x000fc600078e0202 */
[----:B------:R-:W5:Y:S04]  /*0370*/  LDG.E R24, desc[UR8][R4.64+-0x8] ;  /* 0xfffff80804187981 */ /* 0x000f68000c1e1900 */
[----:B------:R-:W5:Y:S04]  /*0380*/  LDG.E R23, desc[UR8][R4.64+-0x4] ;  /* 0xfffffc0804177981 */ /* 0x000f68000c1e1900 */
[----:B------:R-:W5:Y:S04]  /*0390*/  LDG.E R22, desc[UR8][R4.64] ;  /* 0x0000000804167981 */ /* 0x000f68000c1e1900 */
[----:B------:R-:W5:Y:S04]  /*03a0*/  LDG.E R27, desc[UR8][R4.64+0x4] ;  /* 0x00000408041b7981 */ /* 0x000f68000c1e1900 */
[----:B------:R-:W5:Y:S04]  /*03b0*/  LDG.E R29, desc[UR8][R8.64+-0x8] ;  /* 0xfffff808081d7981 */ /* 0x000f68000c1e1900 */
[----:B------:R-:W5:Y:S04]  /*03c0*/  LDG.E R28, desc[UR8][R8.64+-0x4] ;  /* 0xfffffc08081c7981 */ /* 0x000f68000c1e1900 */
[----:B------:R-:W5:Y:S04]  /*03d0*/  LDG.E R26, desc[UR8][R8.64] ;  /* 0x00000008081a7981 */ /* 0x000f68000c1e1900 */
[----:B------:R-:W5:Y:S01]  /*03e0*/  LDG.E R7, desc[UR8][R8.64+0x4] ;  /* 0x0000040808077981 */ /* 0x000f62000c1e1900 */
[----:B------:R-:W-:-:S02]  /*03f0*/  VIADD R10, R10, 0x10 ;  /* 0x000000100a0a7836 */ /* 0x000fc40000000000 */
[----:B------:R-:W-:-:S03]  /*0400*/  VIADD R11, R11, 0x10 ;  /* 0x000000100b0b7836 */ /* 0x000fc60000000000 */
[----:B------:R-:W-:Y:S02]  /*0410*/  ISETP.GE.AND P1, PT, R10, -0xc, PT ;  /* 0xfffffff40a00780c */ /* 0x000fe40003f26270 */
[----:B--2---:R-:W-:-:S04]  /*0420*/  VIMNMX3 R20, R19, R20, R21, !PT ;  /* 0x000000141314720f */ /* 0x004fc80007800115 */
[----:B---3--:R-:W-:-:S04]  /*0430*/  VIMNMX3 R17, R20, R18, R17, !PT ;  /* 0x000000121411720f */ /* 0x008fc80007800111 */
[----:B----4-:R-:W-:-:S04]  /*0440*/  VIMNMX3 R15, R17, R16, R15, !PT ;  /* 0x00000010110f720f */ /* 0x010fc8000780010f */
[----:B-----5:R-:W-:-:S04]  /*0450*/  VIMNMX3 R14, R15, R14, R25, !PT ;  /* 0x0000000e0f0e720f */ /* 0x020fc80007800119 */
[----:B------:R-:W-:-:S04]  /*0460*/  VIMNMX3 R14, R14, R24, R23, !PT ;  /* 0x000000180e0e720f */ /* 0x000fc80007800117 */
[----:B------:R-:W-:-:S04]  /*0470*/  VIMNMX3 R14, R14, R22, R27, !PT ;  /* 0x000000160e0e720f */ /* 0x000fc8000780011b */
[----:B------:R-:W-:-:S04]  /*0480*/  VIMNMX3 R14, R14, R29, R28, !PT ;  /* 0x0000001d0e0e720f */ /* 0x000fc8000780011c */
[----:B------:R-:W-:Y:S01]  /*0490*/  VIMNMX3 R19, R14, R26, R7, !PT ;  /* 0x0000001a0e13720f */ /* 0x000fe20007800107 */
[----:B------:R-:W-:Y:S06]  /*04a0*/  @!P1 BRA `(.L_x_8) ;  /* 0xfffffffc00749947 */ /* 0x000fec000383ffff */
.L_x_7:
[----:B------:R-:W-:Y:S05]  /*04b0*/  BSYNC.RECONVERGENT B3 ;  /* 0x0000000000037941 */ /* 0x000fea0003800200 */
.L_x_6:
[----:B------:R-:W-:Y:S01]  /*04c0*/  IMAD.MOV R4, RZ, RZ, -R10 ;  /* 0x000000ffff047224 */ /* 0x000fe200078e0a0a */
[----:B------:R-:W-:Y:S04]  /*04d0*/  BSSY.RECONVERGENT B3, `(.L_x_9) ;  /* 0x0000015000037945 */ /* 0x000fe80003800200 */
[----:B------:R-:W-:-:S13]  /*04e0*/  ISETP.GT.AND P1, PT, R4, 0x4, PT ;  /* 0x000000040400780c */ /* 0x000fda0003f24270 */
[----:B------:R-:W-:Y:S05]  /*04f0*/  @!P1 BRA `(.L_x_10) ;  /* 0x0000000000489947 */ /* 0x000fea0003800000 */
[----:B------:R-:W-:-:S04]  /*0500*/  IMAD.WIDE R6, R11, 0x4, R2 ;  /* 0x000000040b067825 */ /* 0x000fc800078e0202 */
[----:B------:R-:W-:Y:S01]  /*0510*/  VIADD R5, R11, 0x4 ;  /* 0x000000040b057836 */ /* 0x000fe20000000000 */
[----:B------:R-:W2:Y:S04]  /*0520*/  LDG.E R8, desc[UR8][R6.64+-0x8] ;  /* 0xfffff80806087981 */ /* 0x000ea8000c1e1900 */
[----:B------:R-:W2:Y:S01]  /*0530*/  LDG.E R9, desc[UR8][R6.64+-0x4] ;  /* 0xfffffc0806097981 */ /* 0x000ea2000c1e1900 */
[----:B------:R-:W-:-:S03]  /*0540*/  IMAD.WIDE R4, R5, 0x4, R2 ;  /* 0x0000000405047825 */ /* 0x000fc600078e0202 */
[----:B------:R-:W3:Y:S04]  /*0550*/  LDG.E R15, desc[UR8][R6.64] ;  /* 0x00000008060f7981 */ /* 0x000ee8000c1e1900 */
[----:B------:R-:W3:Y:S04]  /*0560*/  LDG.E R14, desc[UR8][R6.64+0x4] ;  /* 0x00000408060e7981 */ /* 0x000ee8000c1e1900 */
[----:B------:R-:W4:Y:S04]  /*0570*/  LDG.E R17, desc[UR8][R4.64+-0x8] ;  /* 0xfffff80804117981 */ /* 0x000f28000c1e1900 */
[----:B------:R-:W4:Y:S04]  /*0580*/  LDG.E R16, desc[UR8][R4.64+-0x4] ;  /* 0xfffffc0804107981 */ /* 0x000f28000c1e1900 */
[----:B------:R-:W5:Y:S04]  /*0590*/  LDG.E R21, desc[UR8][R4.64] ;  /* 0x0000000804157981 */ /* 0x000f68000c1e1900 */
[----:B------:R-:W5:Y:S01]  /*05a0*/  LDG.E R18, desc[UR8][R4.64+0x4] ;  /* 0x0000040804127981 */ /* 0x000f62000c1e1900 */
[----:B------:R-:W-:Y:S01]  /*05b0*/  PLOP3.LUT P0, PT, PT, PT, PT, 0x8, 0x80 ;  /* 0x000000000080781c */ /* 0x000fe20003f0e170 */
[----:B------:R-:W-:-:S02]  /*05c0*/  VIADD R10, R10, 0x8 ;  /* 0x000000080a0a7836 */ /* 0x000fc40000000000 */
[----:B------:R-:W-:Y:S01]  /*05d0*/  VIADD R11, R11, 0x8 ;  /* 0x000000080b0b7836 */ /* 0x000fe20000000000 */
[----:B--2---:R-:W-:-:S04]  /*05e0*/  VIMNMX3 R8, R19, R8, R9, !PT ;  /* 0x000000081308720f */ /* 0x004fc80007800109 */
[----:B---3--:R-:W-:-:S04]  /*05f0*/  VIMNMX3 R8, R8, R15, R14, !PT ;  /* 0x0000000f0808720f */ /* 0x008fc8000780010e */
[----:B----4-:R-:W-:-:S04]  /*0600*/  VIMNMX3 R8, R8, R17, R16, !PT ;  /* 0x000000110808720f */ /* 0x010fc80007800110 */
[----:B-----5:R-:W-:-:S07]  /*0610*/  VIMNMX3 R19, R8, R21, R18, !PT ;  /* 0x000000150813720f */ /* 0x020fce0007800112 */
.L_x_10:
[----:B------:R-:W-:Y:S05]  /*0620*/  BSYNC.RECONVERGENT B3 ;  /* 0x0000000000037941 */ /* 0x000fea0003800200 */
.L_x_9:
[----:B------:R-:W-:-:S13]  /*0630*/  ISETP.NE.OR P0, PT, R10, RZ, P0 ;  /* 0x000000ff0a00720c */ /* 0x000fda0000705670 */
[----:B------:R-:W-:Y:S05]  /*0640*/  @!P0 BREAK.RELIABLE B0 ;  /* 0x0000000000008942 */ /* 0x000fea0003800100 */
[----:B------:R-:W-:Y:S05]  /*0650*/  @!P0 BRA `(.L_x_3) ;  /* 0x0000000000308947 */ /* 0x000fea0003800000 */
.L_x_5:
[----:B------:R-:W-:Y:S05]  /*0660*/  BSYNC.RELIABLE B0 ;  /* 0x0000000000007941 */ /* 0x000fea0003800100 */
.L_x_4:
[----:B------:R-:W-:-:S05]  /*0670*/  IMAD.WIDE R4, R11, 0x4, R2 ;  /* 0x000000040b047825 */ /* 0x000fca00078e0202 */
[----:B------:R-:W2:Y:S04]  /*0680*/  LDG.E R6, desc[UR8][R4.64+-0x8] ;  /* 0xfffff80804067981 */ /* 0x000ea8000c1e1900 */
[----:B------:R-:W2:Y:S04]  /*0690*/  LDG.E R7, desc[UR8][R4.64+-0x4] ;  /* 0xfffffc0804077981 */ /* 0x000ea8000c1e1900 */
[----:B------:R-:W3:Y:S04]  /*06a0*/  LDG.E R9, desc[UR8][R4.64] ;  /* 0x0000000804097981 */ /* 0x000ee8000c1e1900 */
[----:B------:R-:W3:Y:S01]  /*06b0*/  LDG.E R8, desc[UR8][R4.64+0x4] ;  /* 0x0000040804087981 */ /* 0x000ee2000c1e1900 */
[----:B------:R-:W-:-:S02]  /*06c0*/  VIADD R10, R10, 0x4 ;  /* 0x000000040a0a7836 */ /* 0x000fc40000000000 */
[----:B------:R-:W-:-:S03]  /*06d0*/  VIADD R11, R11, 0x4 ;  /* 0x000000040b0b7836 */ /* 0x000fc60000000000 */
[----:B------:R-:W-:Y:S02]  /*06e0*/  ISETP.NE.AND P0, PT, R10, RZ, PT ;  /* 0x000000ff0a00720c */ /* 0x000fe40003f05270 */
[----:B--2---:R-:W-:-:S04]  /*06f0*/  VIMNMX3 R6, R19, R6, R7, !PT ;  /* 0x000000061306720f */ /* 0x004fc80007800107 */
[----:B---3--:R-:W-:-:S07]  /*0700*/  VIMNMX3 R19, R6, R9, R8, !PT ;  /* 0x000000090613720f */ /* 0x008fce0007800108 */
[----:B------:R-:W-:Y:S05]  /*0710*/  @P0 BRA `(.L_x_4) ;  /* 0xfffffffc00d40947 */ /* 0x000fea000383ffff */
.L_x_3:
[----:B------:R-:W-:Y:S05]  /*0720*/  BSYNC.RECONVERGENT B1 ;  /* 0x0000000000017941 */ /* 0x000fea0003800200 */
.L_x_2:
[----:B------:R-:W-:-:S13]  /*0730*/  ISETP.NE.AND P0, PT, R12, RZ, PT ;  /* 0x000000ff0c00720c */ /* 0x000fda0003f05270 */
[----:B------:R-:W-:Y:S05]  /*0740*/  @!P0 BRA `(.L_x_1) ;  /* 0x0000000000248947 */ /* 0x000fea0003800000 */
[----:B------:R-:W0:Y:S01]  /*0750*/  LDC.64 R4, c[0x0][0x380] ;  /* 0x0000e000ff047b82 */ /* 0x000e220000000a00 */
[----:B------:R-:W-:-:S07]  /*0760*/  IMAD.MOV R12, RZ, RZ, -R12 ;  /* 0x000000ffff0c7224 */ /* 0x000fce00078e0a0c */
.L_x_11:
[----:B0-----:R-:W-:-:S06]  /*0770*/  IMAD.WIDE R2, R11, 0x4, R4 ;  /* 0x000000040b027825 */ /* 0x001fcc00078e0204 */
[----:B------:R-:W2:Y:S01]  /*0780*/  LDG.E R2, desc[UR8][R2.64] ;  /* 0x0000000802027981 */ /* 0x000ea2000c1e1900 */
[----:B------:R-:W-:Y:S02]  /*0790*/  VIADD R12, R12, 0x1 ;  /* 0x000000010c0c7836 */ /* 0x000fe40000000000 */
[----:B------:R-:W-:-:S03]  /*07a0*/  VIADD R11, R11, 0x1 ;  /* 0x000000010b0b7836 */ /* 0x000fc60000000000 */
[----:B------:R-:W-:Y:S02]  /*07b0*/  ISETP.NE.AND P0, PT, R12, RZ, PT ;  /* 0x000000ff0c00720c */ /* 0x000fe40003f05270 */
[----:B--2---:R-:W-:-:S11]  /*07c0*/  VIMNMX R19, PT, PT, R2, R19, !PT ;  /* 0x0000001302137248 */ /* 0x004fd60007fe0100 */
[----:B------:R-:W-:Y:S05]  /*07d0*/  @P0 BRA `(.L_x_11) ;  /* 0xfffffffc00e40947 */ /* 0x000fea000383ffff */
.L_x_1:
[----:B------:R-:W-:Y:S05]  /*07e0*/  BSYNC.RECONVERGENT B2 ;  /* 0x0000000000027941 */ /* 0x000fea0003800200 */
.L_x_0:
[----:B------:R-:W-:Y:S05]  /*07f0*/  WARPSYNC.ALL ;  /* 0x0000000000007948 */ /* 0x000fea0003800000 */
[----:B------:R-:W0:Y:S01]  /*0800*/  S2UR UR5, SR_CgaCtaId ;  /* 0x00000000000579c3 */ /* 0x000e220000008800 */
[----:B------:R-:W-:Y:S01]  /*0810*/  UMOV UR4, 0x400 ;  /* 0x0000040000047882 */ /* 0x000fe20000000000 */
[----:B------:R-:W-:Y:S02]  /*0820*/  UISETP.GE.U32.AND UP0, UPT, UR6, 0x40, UPT ;  /* 0x000000400600788c */ /* 0x000fe4000bf06070 */
[----:B0-----:R-:W-:-:S06]  /*0830*/  ULEA UR4, UR5, UR4, 0x18 ;  /* 0x0000000405047291 */ /* 0x001fcc000f8ec0ff */
[----:B------:R-:W-:-:S05]  /*0840*/  LEA R2, R13, UR4, 0x2 ;  /* 0x000000040d027c11 */ /* 0x000fca000f8e10ff */
[----:B------:R0:W-:Y:S01]  /*0850*/  STS [R2], R19 ;  /* 0x0000001302007388 */ /* 0x0001e20000000800 */
[----:B------:R-:W-:Y:S06]  /*0860*/  BAR.SYNC.DEFER_BLOCKING 0x0 ;  /* 0x0000000000007b1d */ /* 0x000fec0000010000 */
[----:B------:R-:W-:Y:S05]  /*0870*/  BRA.U !UP0, `(.L_x_12) ;  /* 0x0000000108447547 */ /* 0x000fea000b800000 */
[----:B------:R-:W-:-:S07]  /*0880*/  IMAD.U32 R4, RZ, RZ, UR6 ;  /* 0x00000006ff047e24 */ /* 0x000fce000f8e00ff */
.L_x_15:
[--C-:B------:R-:W-:Y:S01]  /*0890*/  IMAD.MOV.U32 R6, RZ, RZ, R4.reuse ;  /* 0x000000ffff067224 */ /* 0x100fe200078e0004 */
[----:B------:R-:W-:Y:S01]  /*08a0*/  SHF.R.U32.HI R4, RZ, 0x1, R4 ;  /* 0x00000001ff047819 */ /* 0x000fe20000011604 */
[----:B------:R-:W-:Y:S04]  /*08b0*/  BSSY.RECONVERGENT B0, `(.L_x_13) ;  /* 0x000000a000007945 */ /* 0x000fe80003800200 */
[----:B-1----:R-:W-:-:S05]  /*08c0*/  IMAD.IADD R3, R4, 0x1, R13 ;  /* 0x0000000104037824 */ /* 0x002fca00078e020d */
[----:B------:R-:W-:-:S04]  /*08d0*/  ISETP.GE.U32.AND P0, PT, R3, UR6, PT ;  /* 0x0000000603007c0c */ /* 0x000fc8000bf06070 */
[----:B------:R-:W-:-:S13]  /*08e0*/  ISETP.GE.U32.OR P0, PT, R13, R4, P0 ;  /* 0x000000040d00720c */ /* 0x000fda0000706470 */
[----:B------:R-:W-:Y:S05]  /*08f0*/  @P0 BRA `(.L_x_14) ;  /* 0x0000000000140947 */ /* 0x000fea0003800000 */
[----:B------:R-:W-:Y:S01]  /*0900*/  IMAD R3, R4, 0x4, R2 ;  /* 0x0000000404037824 */ /* 0x000fe200078e0202 */
[----:B------:R-:W-:Y:S05]  /*0910*/  LDS R5, [R2] ;  /* 0x0000000002057984 */ /* 0x000fea0000000800 */
[----:B------:R-:W1:Y:S02]  /*0920*/  LDS R3, [R3] ;  /* 0x0000000003037984 */ /* 0x000e640000000800 */
[----:B-1----:R-:W-:-:S13]  /*0930*/  ISETP.GE.AND P0, PT, R5, R3, PT ;  /* 0x000000030500720c */ /* 0x002fda0003f06270 */
[----:B------:R1:W-:Y:S02]  /*0940*/  @!P0 STS [R2], R3 ;  /* 0x0000000302008388 */ /* 0x0003e40000000800 */
.L_x_14:
[----:B------:R-:W-:Y:S05]  /*0950*/  BSYNC.RECONVERGENT B0 ;  /* 0x0000000000007941 */ /* 0x000fea0003800200 */
.L_x_13:
[----:B------:R-:W-:Y:S01]  /*0960*/  BAR.SYNC.DEFER_BLOCKING 0x0 ;  /* 0x0000000000007b1d */ /* 0x000fe20000010000 */
[----:B------:R-:W-:-:S13]  /*0970*/  ISETP.GT.U32.AND P0, PT, R6, 0x7f, PT ;  /* 0x0000007f0600780c */ /* 0x000fda0003f04070 */
[----:B------:R-:W-:Y:S05]  /*0980*/  @P0 BRA `(.L_x_15) ;  /* 0xfffffffc00c00947 */ /* 0x000fea000383ffff */
.L_x_12:
[----:B------:R-:W-:Y:S01]  /*0990*/  BAR.SYNC.DEFER_BLOCKING 0x0 ;  /* 0x0000000000007b1d */ /* 0x000fe20000010000 */
[----:B------:R-:W-:-:S13]  /*09a0*/  ISETP.NE.AND P0, PT, R13, RZ, PT ;  /* 0x000000ff0d00720c */ /* 0x000fda0003f05270 */
[----:B------:R-:W-:Y:S05]  /*09b0*/  @P0 EXIT ;  /* 0x000000000000094d */ /* 0x000fea0003800000 */
[----:B------:R-:W2:Y:S01]  /*09c0*/  LDC R5, c[0x0][0x388] ;  /* 0x0000e200ff057b82 */ /* 0x000ea20000000800 */
[----:B-1----:R-:W-:Y:S01]  /*09d0*/  IMAD.MOV.U32 R3, RZ, RZ, RZ ;  /* 0x000000ffff037224 */ /* 0x002fe200078e00ff */
[----:B--2---:R-:W-:-:S13]  /*09e0*/  ISETP.GE.AND P0, PT, R5, 0x1, PT ;  /* 0x000000010500780c */ /* 0x004fda0003f06270 */
[----:B------:R-:W-:Y:S05]  /*09f0*/  @!P0 BRA `(.L_x_16) ;  /* 0x0000000000ec8947 */ /* 0x000fea0003800000 */
[----:B------:R-:W-:Y:S01]  /*0a00*/  IMAD.MOV.U32 R20, RZ, RZ, -0x1 ;  /* 0xffffffffff147424 */ /* 0x000fe200078e00ff */
[C---:B------:R-:W-:Y:S02]  /*0a10*/  ISETP.GE.U32.AND P1, PT, R5.reuse, 0x10, PT ;  /* 0x000000100500780c */ /* 0x040fe40003f26070 */
[----:B0-----:R-:W-:Y:S02]  /*0a20*/  CS2R R2, SRZ ;  /* 0x0000000000027805 */ /* 0x001fe4000001ff00 */
[----:B------:R-:W-:-:S05]  /*0a30*/  VIADDMNMX.U32 R20, R5, R20, 0x1f, PT ;  /* 0x0000001f05147446 */ /* 0x000fca0003800014 */
[----:B------:R-:W-:-:S05]  /*0a40*/  VIADD R20, R20, 0x1 ;  /* 0x0000000114147836 */ /* 0x000fca0000000000 */
[----:B------:R-:W-:-:S04]  /*0a50*/  LOP3.LUT R21, R20, 0xf, RZ, 0xc0, !PT ;  /* 0x0000000f14157812 */ /* 0x000fc800078ec0ff */
[----:B------:R-:W-:Y:S01]  /*0a60*/  ISETP.NE.AND P0, PT, R21, RZ, PT ;  /* 0x000000ff1500720c */ /* 0x000fe20003f05270 */
[----:B------:R-:W-:-:S12]  /*0a70*/  @!P1 BRA `(.L_x_17) ;  /* 0x0000000000509947 */ /* 0x000fd80003800000 */
[----:B------:R-:W-:Y:S01]  /*0a80*/  LOP3.LUT R2, R20, 0x30, RZ, 0xc0, !PT ;  /* 0x0000003014027812 */ /* 0x000fe200078ec0ff */
[----:B------:R-:W-:Y:S01]  /*0a90*/  IMAD.MOV.U32 R3, RZ, RZ, RZ ;  /* 0x000000ffff037224 */ /* 0x000fe200078e00ff */
[----:B------:R-:W-:-:S03]  /*0aa0*/  UIADD3 UR5, UPT, UPT, UR4, 0x20, URZ ;  /* 0x0000002004057890 */ /* 0x000fc6000fffe0ff */
[----:B------:R-:W-:-:S09]  /*0ab0*/  IMAD.MOV R22, RZ, RZ, -R2 ;  /* 0x000000ffff167224 */ /* 0x000fd200078e0a02 */
.L_x_18:
[----:B------:R-:W0:Y:S01]  /*0ac0*/  LDS.128 R4, [UR5+-0x20] ;  /* 0xffffe005ff047984 */ /* 0x000e220008000c00 */
[----:B------:R-:W-:-:S03]  /*0ad0*/  VIADD R22, R22, 0x10 ;  /* 0x0000001016167836 */ /* 0x000fc60000000000 */
[----:B------:R-:W1:Y:S02]  /*0ae0*/  LDS.128 R8, [UR5+-0x10] ;  /* 0xfffff005ff087984 */ /* 0x000e640008000c00 */
[----:B------:R-:W-:Y:S02]  /*0af0*/  ISETP.NE.AND P1, PT, R22, RZ, PT ;  /* 0x000000ff1600720c */ /* 0x000fe40003f25270 */
[----:B------:R-:W2:Y:S04]  /*0b00*/  LDS.128 R12, [UR5] ;  /* 0x00000005ff0c7984 */ /* 0x000ea80008000c00 */
[----:B------:R-:W3:Y:S01]  /*0b10*/  LDS.128 R16, [UR5+0x10] ;  /* 0x00001005ff107984 */ /* 0x000ee20008000c00 */
[----:B------:R-:W-:Y:S01]  /*0b20*/  UIADD3 UR5, UPT, UPT, UR5, 0x40, URZ ;  /* 0x0000004005057890 */ /* 0x000fe2000fffe0ff */
[----:B0-----:R-:W-:-:S04]  /*0b30*/  VIMNMX3 R4, R3, R4, R5, !PT ;  /* 0x000000040304720f */ /* 0x001fc80007800105 */
[----:B------:R-:W-:-:S04]  /*0b40*/  VIMNMX3 R4, R4, R6, R7, !PT ;  /* 0x000000060404720f */ /* 0x000fc80007800107 */
[----:B-1----:R-:W-:-:S04]  /*0b50*/  VIMNMX3 R4, R4, R8, R9, !PT ;  /* 0x000000080404720f */ /* 0x002fc80007800109 */
[----:B------:R-:W-:-:S04]  /*0b60*/  VIMNMX3 R4, R4, R10, R11, !PT ;  /* 0x0000000a0404720f */ /* 0x000fc8000780010b */
[----:B--2---:R-:W-:-:S04]  /*0b70*/  VIMNMX3 R4, R4, R12, R13, !PT ;  /* 0x0000000c0404720f */ /* 0x004fc8000780010d */
[----:B------:R-:W-:-:S04]  /*0b80*/  VIMNMX3 R4, R4, R14, R15, !PT ;  /* 0x0000000e0404720f */ /* 0x000fc8000780010f */
[----:B---3--:R-:W-:-:S04]  /*0b90*/  VIMNMX3 R4, R4, R16, R17, !PT ;  /* 0x000000100404720f */ /* 0x008fc80007800111 */
[----:B------:R-:W-:Y:S01]  /*0ba0*/  VIMNMX3 R3, R4, R18, R19, !PT ;  /* 0x000000120403720f */ /* 0x000fe20007800113 */
[----:B------:R-:W-:Y:S06]  /*0bb0*/  @P1 BRA `(.L_x_18) ;  /* 0xfffffffc00c01947 */ /* 0x000fec000383ffff */
.L_x_17:
[----:B------:R-:W-:Y:S05]  /*0bc0*/  @!P0 BRA `(.L_x_16) ;  /* 0x0000000000788947 */ /* 0x000fea0003800000 */
[----:B------:R-:W-:Y:S02]  /*0bd0*/  ISETP.GE.U32.AND P0, PT, R21, 0x8, PT ;  /* 0x000000081500780c */ /* 0x000fe40003f06070 */
[----:B------:R-:W-:-:S04]  /*0be0*/  LOP3.LUT R13, R20, 0x7, RZ, 0xc0, !PT ;  /* 0x00000007140d7812 */ /* 0x000fc800078ec0ff */
[----:B------:R-:W-:-:S07]  /*0bf0*/  ISETP.NE.AND P1, PT, R13, RZ, PT ;  /* 0x000000ff0d00720c */ /* 0x000fce0003f25270 */
[----:B------:R-:W-:Y:S06]  /*0c00*/  @!P0 BRA `(.L_x_19) ;  /* 0x0000000000208947 */ /* 0x000fec0003800000 */
[C---:B------:R-:W-:Y:S01]  /*0c10*/  LEA R12, R2.reuse, UR4, 0x2 ;  /* 0x00000004020c7c11 */ /* 0x040fe2000f8e10ff */
[----:B------:R-:W-:-:S04]  /*0c20*/  VIADD R2, R2, 0x8 ;  /* 0x0000000802027836 */ /* 0x000fc80000000000 */
[----:B------:R-:W0:Y:S04]  /*0c30*/  LDS.128 R4, [R12] ;  /* 0x000000000c047984 */ /* 0x000e280000000c00 */
[----:B------:R-:W1:Y:S01]  /*0c40*/  LDS.128 R8, [R12+0x10] ;  /* 0x000010000c087984 */ /* 0x000e620000000c00 */
[----:B0-----:R-:W-:-:S04]  /*0c50*/  VIMNMX3 R4, R3, R4, R5, !PT ;  /* 0x000000040304720f */ /* 0x001fc80007800105 */
[----:B------:R-:W-:-:S04]  /*0c60*/  VIMNMX3 R4, R4, R6, R7, !PT ;  /* 0x000000060404720f */ /* 0x000fc80007800107 */
[----:B-1----:R-:W-:-:S04]  /*0c70*/  VIMNMX3 R4, R4, R8, R9, !PT ;  /* 0x000000080404720f */ /* 0x002fc80007800109 */
[----:B------:R-:W-:-:S07]  /*0c80*/  VIMNMX3 R3, R4, R10, R11, !PT ;  /* 0x0000000a0403720f */ /* 0x000fce000780010b */
.L_x_19:
[----:B------:R-:W-:Y:S05]  /*0c90*/  @!P1 BRA `(.L_x_16) ;  /* 0x0000000000449947 */ /* 0x000fea0003800000 */
[----:B------:R-:W-:Y:S02]  /*0ca0*/  ISETP.GE.U32.AND P0, PT, R13, 0x4, PT ;  /* 0x000000040d00780c */ /* 0x000fe40003f06070 */
[----:B------:R-:W-:-:S04]  /*0cb0*/  LOP3.LUT R20, R20, 0x3, RZ, 0xc0, !PT ;  /* 0x0000000314147812 */ /* 0x000fc800078ec0ff */
[----:B------:R-:W-:-:S07]  /*0cc0*/  ISETP.NE.AND P1, PT, R20, RZ, PT ;  /* 0x000000ff1400720c */ /* 0x000fce0003f25270 */
[C---:B------:R-:W-:Y:S01]  /*0cd0*/  @P0 LEA R4, R2.reuse, UR4, 0x2 ;  /* 0x0000000402040c11 */ /* 0x040fe2000f8e10ff */
[----:B------:R-:W-:-:S05]  /*0ce0*/  @P0 VIADD R2, R2, 0x4 ;  /* 0x0000000402020836 */ /* 0x000fca0000000000 */
[----:B------:R-:W0:Y:S02]  /*0cf0*/  @P0 LDS.128 R4, [R4] ;  /* 0x0000000004040984 */ /* 0x000e240000000c00 */
[----:B0-----:R-:W-:-:S04]  /*0d00*/  @P0 VIMNMX3 R5, R3, R4, R5, !PT ;  /* 0x000000040305020f */ /* 0x001fc80007800105 */
[----:B------:R-:W-:Y:S01]  /*0d10*/  @P0 VIMNMX3 R3, R5, R6, R7, !PT ;  /* 0x000000060503020f */ /* 0x000fe20007800107 */
[----:B------:R-:W-:Y:S06]  /*0d20*/  @!P1 BRA `(.L_x_16) ;  /* 0x0000000000209947 */ /* 0x000fec0003800000 */
[----:B------:R-:W-:Y:S01]  /*0d30*/  LEA R2, R2, UR4, 0x2 ;  /* 0x0000000402027c11 */ /* 0x000fe2000f8e10ff */
[----:B------:R-:W-:-:S07]  /*0d40*/  IMAD.MOV R20, RZ, RZ, -R20 ;  /* 0x000000ffff147224 */ /* 0x000fce00078e0a14 */
.L_x_20:
[----:B------:R0:W1:Y:S01]  /*0d50*/  LDS R4, [R2] ;  /* 0x0000000002047984 */ /* 0x0000620000000800 */
[----:B------:R-:W-:-:S05]  /*0d60*/  VIADD R20, R20, 0x1 ;  /* 0x0000000114147836 */ /* 0x000fca0000000000 */
[----:B------:R-:W-:Y:S01]  /*0d70*/  ISETP.NE.AND P0, PT, R20, RZ, PT ;  /* 0x000000ff1400720c */ /* 0x000fe20003f05270 */
[----:B0-----:R-:W-:Y:S01]  /*0d80*/  VIADD R2, R2, 0x4 ;  /* 0x0000000402027836 */ /* 0x001fe20000000000 */
[----:B-1----:R-:W-:-:S11]  /*0d90*/  VIMNMX R3, PT, PT, R4, R3, !PT ;  /* 0x0000000304037248 */ /* 0x002fd60007fe0100 */
[----:B------:R-:W-:Y:S05]  /*0da0*/  @P0 BRA `(.L_x_20) ;  /* 0xfffffffc00e80947 */ /* 0x000fea000383ffff */
.L_x_16:
[----:B------:R-:W1:Y:S01]  /*0db0*/  S2UR UR6, SR_CgaCtaId ;  /* 0x00000000000679c3 */ /* 0x000e620000008800 */
[----:B------:R-:W-:-:S07]  /*0dc0*/  UMOV UR5, 0x400 ;  /* 0x0000040000057882 */ /* 0x000fce0000000000 */
[----:B------:R-:W2:Y:S01]  /*0dd0*/  LDC.64 R4, c[0x0][0x380] ;  /* 0x0000e000ff047b82 */ /* 0x000ea20000000a00 */
[----:B-1----:R-:W-:Y:S01]  /*0de0*/  ULEA UR5, UR6, UR5, 0x18 ;  /* 0x0000000506057291 */ /* 0x002fe2000f8ec0ff */
[----:B--2---:R-:W-:-:S08]  /*0df0*/  IMAD.WIDE.U32 R4, R0, 0x4, R4 ;  /* 0x0000000400047825 */ /* 0x004fd000078e0004 */
[----:B------:R-:W-:Y:S04]  /*0e00*/  STS [UR5], R3 ;  /* 0x00000003ff007988 */ /* 0x000fe80008000805 */
[----:B------:R-:W-:Y:S01]  /*0e10*/  STG.E desc[UR8][R4.64], R3 ;  /* 0x0000000304007986 */ /* 0x000fe2000c101908 */
[----:B------:R-:W-:Y:S05]  /*0e20*/  EXIT ;  /* 0x000000000000794d */ /* 0x000fea0003800000 */
.L_x_21:
[----:B------:R-:W-:-:S00]  /*0e30*/  BRA `(.L_x_21) ;  /* 0xfffffffc00fc7947 */ /* 0x000fc0000383ffff */
[----:B------:R-:W-:-:S00]  /*0e40*/  NOP ;  /* 0x0000000000007918 */ /* 0x000fc00000000000 */
        /* <DEDUP_REMOVED lines=11> */
.L_x_22:


//--------------------- .nv.shared._Z12max_in_blockPiii --------------------------
	.section	.nv.shared._Z12max_in_blockPiii,"aw",@nobits
	.sectionflags	@""
	.align	4
.nv.shared._Z12max_in_blockPiii:
	.zero		5120


//--------------------- .nv.shared.reserved.0     --------------------------
	.section	.nv.shared.reserved.0,"aw",@nobits
	.weak		__nv_reservedSMEM_offset_0_alias
	.size		__nv_reservedSMEM_offset_0_alias, 0, 64
	.other		__nv_reservedSMEM_offset_0_alias,@"STO_CUDA_RESERVED_SHARED STV_DEFAULT"
__nv_reservedSMEM_offset_0_alias:
	.zero		0
	.zero		64


//--------------------- .nv.constant0._Z12max_in_blockPiii --------------------------
	.section	.nv.constant0._Z12max_in_blockPiii,"a",@progbits
	.sectionflags	@""
	.align	4
.nv.constant0._Z12max_in_blockPiii:
	.zero		912


//--------------------- SYMBOLS --------------------------

	.type		.nv.reservedSmem.offset0,@object
	.size		.nv.reservedSmem.offset0,0x4
	.type		.nv.reservedSmem.cap,@object
	.size		.nv.reservedSmem.cap,0x4
